//
// Generated by NVIDIA NVVM Compiler
//
// Compiler Build ID: CL-36424714
// Cuda compilation tools, release 13.0, V13.0.88
// Based on NVVM 20.0.0
//

.version 9.0
.target sm_100
.address_size 64

	// .globl	_Z11normalizingPdi

.visible .entry _Z11normalizingPdi(
	.param .u64 .ptr .align 1 _Z11normalizingPdi_param_0,
	.param .u32 _Z11normalizingPdi_param_1
)
{
	.reg .pred 	%p<2>;
	.reg .b32 	%r<6>;
	.reg .b64 	%rd<5>;
	.reg .b64 	%fd<4>;

	ld.param.u64 	%rd1, [_Z11normalizingPdi_param_0];
	ld.param.u32 	%r2, [_Z11normalizingPdi_param_1];
	mov.u32 	%r3, %ntid.x;
	mov.u32 	%r4, %ctaid.x;
	mov.u32 	%r5, %tid.x;
	mad.lo.s32 	%r1, %r3, %r4, %r5;
	setp.ge.s32 	%p1, %r1, %r2;
	@%p1 bra 	$L__BB0_2;
	cvta.to.global.u64 	%rd2, %rd1;
	mul.wide.s32 	%rd3, %r1, 8;
	add.s64 	%rd4, %rd2, %rd3;
	ld.global.f64 	%fd1, [%rd4];
	cvt.rn.f64.s32 	%fd2, %r2;
	div.rn.f64 	%fd3, %fd1, %fd2;
	st.global.f64 	[%rd4], %fd3;
$L__BB0_2:
	ret;

}


// ===== COMPILED SASS (sm_100) =====

	.target	sm_100

	.elftype	@"ET_EXEC"


//--------------------- .note.nv.tkinfo           --------------------------
	.section	.note.nv.tkinfo,"",@"SHT_NOTE"
	.sectionflags	@"SHF_NOTE_NV_TKINFO"
	.tkinfo
        /*0018*/ 	.word	0x00000002
        /*0030*/ 	.string	""
        /*0030*/ 	.string	"ptxas"
        /*0030*/ 	.string	"Cuda compilation tools, release 13.0, V13.0.88"
        /*0030*/ 	.string	"Build cuda_13.0.r13.0/compiler.36424714_0"
        /*0030*/ 	.string	"-arch sm_100 -m 64 "



//--------------------- .note.nv.cuinfo           --------------------------
	.section	.note.nv.cuinfo,"",@"SHT_NOTE"
	.sectionflags	@"SHF_NOTE_NV_CUINFO"
        /*0018*/ 	.short	0x0002
        /*001a*/ 	.short	0x0064
        /*001c*/ 	.short	0x0082
	.zero		2


//--------------------- .nv.info                  --------------------------
	.section	.nv.info,"",@"SHT_CUDA_INFO"
	.align	4


	//----- nvinfo : EIATTR_REGCOUNT
	.align		4
        /*0000*/ 	.byte	0x04, 0x2f
        /*0002*/ 	.short	(.L_1 - .L_0)
	.align		4
.L_0:
        /*0004*/ 	.word	index@(_Z11normalizingPdi)
        /*0008*/ 	.word	0x0000001a


	//----- nvinfo : EIATTR_FRAME_SIZE
	.align		4
.L_1:
        /*000c*/ 	.byte	0x04, 0x11
        /*000e*/ 	.short	(.L_3 - .L_2)
	.align		4
.L_2:
        /*0010*/ 	.word	index@($__internal_0_$__cuda_sm20_div_rn_f64_full)
        /*0014*/ 	.word	0x00000000


	//----- nvinfo : EIATTR_FRAME_SIZE
	.align		4
.L_3:
        /*0018*/ 	.byte	0x04, 0x11
        /*001a*/ 	.short	(.L_5 - .L_4)
	.align		4
.L_4:
        /*001c*/ 	.word	index@(_Z11normalizingPdi)
        /*0020*/ 	.word	0x00000000


	//----- nvinfo : EIATTR_MIN_STACK_SIZE
	.align		4
.L_5:
        /*0024*/ 	.byte	0x04, 0x12
        /*0026*/ 	.short	(.L_7 - .L_6)
	.align		4
.L_6:
        /*0028*/ 	.word	index@(_Z11normalizingPdi)
        /*002c*/ 	.word	0x00000000
.L_7:


//--------------------- .nv.compat                --------------------------
	.section	.nv.compat,"",@"SHT_CUDA_COMPAT_INFO"
	.align	4
        /*0000*/ 	.byte	0x02, 0x09, 0x00, 0x00, 0x02, 0x02, 0x01, 0x00, 0x02, 0x05, 0x05, 0x00, 0x03, 0x07, 0x01, 0x01
        /*0010*/ 	.byte	0x02, 0x03, 0x00, 0x00, 0x02, 0x06, 0x01, 0x00, 0x04, 0x0b, 0x08, 0x00, 0x01, 0x00, 0x00, 0x00
        /*0020*/ 	.byte	0x00, 0x00, 0x00, 0x00


//--------------------- .nv.info._Z11normalizingPdi --------------------------
	.section	.nv.info._Z11normalizingPdi,"",@"SHT_CUDA_INFO"
	.sectionflags	@""
	.align	4


	//----- nvinfo : EIATTR_CUDA_API_VERSION
	.align		4
        /*0000*/ 	.byte	0x04, 0x37
        /*0002*/ 	.short	(.L_9 - .L_8)
.L_8:
        /*0004*/ 	.word	0x00000082


	//----- nvinfo : EIATTR_KPARAM_INFO
	.align		4
.L_9:
        /*0008*/ 	.byte	0x04, 0x17
        /*000a*/ 	.short	(.L_11 - .L_10)
.L_10:
        /*000c*/ 	.word	0x00000000
        /*0010*/ 	.short	0x0001
        /*0012*/ 	.short	0x0008
        /*0014*/ 	.byte	0x00, 0xf0, 0x11, 0x00


	//----- nvinfo : EIATTR_KPARAM_INFO
	.align		4
.L_11:
        /*0018*/ 	.byte	0x04, 0x17
        /*001a*/ 	.short	(.L_13 - .L_12)
.L_12:
        /*001c*/ 	.word	0x00000000
        /*0020*/ 	.short	0x0000
        /*0022*/ 	.short	0x0000
        /*0024*/ 	.byte	0x00, 0xf5, 0x21, 0x00


	//----- nvinfo : EIATTR_SPARSE_MMA_MASK
	.align		4
.L_13:
        /*0028*/ 	.byte	0x03, 0x50
        /*002a*/ 	.short	0x0000


	//----- nvinfo : EIATTR_MAXREG_COUNT
	.align		4
        /*002c*/ 	.byte	0x03, 0x1b
        /*002e*/ 	.short	0x00ff


	//----- nvinfo : EIATTR_MERCURY_ISA_VERSION
	.align		4
        /*0030*/ 	.byte	0x03, 0x5f
        /*0032*/ 	.short	0x0101


	//----- nvinfo : EIATTR_VRC_CTA_INIT_COUNT
	.align		4
        /*0034*/ 	.byte	0x02, 0x4a
	.zero		1
	.zero		1


	//----- nvinfo : EIATTR_EXIT_INSTR_OFFSETS
	.align		4
        /*0038*/ 	.byte	0x04, 0x1c
        /*003a*/ 	.short	(.L_15 - .L_14)


	//   ....[0]....
.L_14:
        /*003c*/ 	.word	0x00000070


	//   ....[1]....
        /*0040*/ 	.word	0x00000220


	//----- nvinfo : EIATTR_CRS_STACK_SIZE
	.align		4
.L_15:
        /*0044*/ 	.byte	0x04, 0x1e
        /*0046*/ 	.short	(.L_17 - .L_16)
.L_16:
        /*0048*/ 	.word	0x00000000


	//----- nvinfo : EIATTR_CBANK_PARAM_SIZE
	.align		4
.L_17:
        /*004c*/ 	.byte	0x03, 0x19
        /*004e*/ 	.short	0x000c


	//----- nvinfo : EIATTR_PARAM_CBANK
	.align		4
        /*0050*/ 	.byte	0x04, 0x0a
        /*0052*/ 	.short	(.L_19 - .L_18)
	.align		4
.L_18:
        /*0054*/ 	.word	index@(.nv.constant0._Z11normalizingPdi)
        /*0058*/ 	.short	0x0380
        /*005a*/ 	.short	0x000c


	//----- nvinfo : EIATTR_SW_WAR
	.align		4
.L_19:
        /*005c*/ 	.byte	0x04, 0x36
        /*005e*/ 	.short	(.L_21 - .L_20)
.L_20:
        /*0060*/ 	.word	0x00000008
.L_21:


//--------------------- .nv.callgraph             --------------------------
	.section	.nv.callgraph,"",@"SHT_CUDA_CALLGRAPH"
	.align	4
	.sectionentsize	8
	.align		4
        /*0000*/ 	.word	0x00000000
	.align		4
        /*0004*/ 	.word	0xffffffff
	.align		4
        /*0008*/ 	.word	0x00000000
	.align		4
        /*000c*/ 	.word	0xfffffffe
	.align		4
        /*0010*/ 	.word	0x00000000
	.align		4
        /*0014*/ 	.word	0xfffffffd
	.align		4
        /*0018*/ 	.word	0x00000000
	.align		4
        /*001c*/ 	.word	0xfffffffc


//--------------------- .text._Z11normalizingPdi  --------------------------
	.section	.text._Z11normalizingPdi,"ax",@progbits
	.align	128
        .global         _Z11normalizingPdi
        .type           _Z11normalizingPdi,@function
        .size           _Z11normalizingPdi,(.L_x_8 - _Z11normalizingPdi)
        .other          _Z11normalizingPdi,@"STO_CUDA_ENTRY STV_DEFAULT"
_Z11normalizingPdi:
.text._Z11normalizingPdi:
[----:B------:R-:W-:Y:S01]  /*0000*/  LDC R1, c[0x0][0x37c] ;  /* 0x0000df00ff017b82 */ /* 0x000fe20000000800 */
[----:B------:R-:W0:Y:S01]  /*0010*/  S2R R3, SR_CTAID.X ;  /* 0x0000000000037919 */ /* 0x000e220000002500 */
[----:B------:R-:W0:Y:S01]  /*0020*/  LDCU UR4, c[0x0][0x360] ;  /* 0x00006c00ff0477ac */ /* 0x000e220008000800 */
[----:B------:R-:W0:Y:S01]  /*0030*/  S2R R0, SR_TID.X ;  /* 0x0000000000007919 */ /* 0x000e220000002100 */
[----:B------:R-:W1:Y:S01]  /*0040*/  LDCU UR6, c[0x0][0x388] ;  /* 0x00007100ff0677ac */ /* 0x000e620008000800 */
[----:B0-----:R-:W-:-:S05]  /*0050*/  IMAD R3, R3, UR4, R0 ;  /* 0x0000000403037c24 */ /* 0x001fca000f8e0200 */
[----:B-1----:R-:W-:-:S13]  /*0060*/  ISETP.GE.AND P0, PT, R3, UR6, PT ;  /* 0x0000000603007c0c */ /* 0x002fda000bf06270 */
[----:B------:R-:W-:Y:S05]  /*0070*/  @P0 EXIT ;  /* 0x000000000000094d */ /* 0x000fea0003800000 */
[----:B------:R-:W0:Y:S01]  /*0080*/  LDC.64 R4, c[0x0][0x380] ;  /* 0x0000e000ff047b82 */ /* 0x000e220000000a00 */
[----:B------:R-:W1:Y:S01]  /*0090*/  LDCU.64 UR4, c[0x0][0x358] ;  /* 0x00006b00ff0477ac */ /* 0x000e620008000a00 */
[----:B0-----:R-:W-:-:S05]  /*00a0*/  IMAD.WIDE R4, R3, 0x8, R4 ;  /* 0x0000000803047825 */ /* 0x001fca00078e0204 */
[----:B-1----:R-:W2:Y:S01]  /*00b0*/  LDG.E.64 R8, desc[UR4][R4.64] ;  /* 0x0000000404087981 */ /* 0x002ea2000c1e1b00 */
[----:B------:R-:W0:Y:S01]  /*00c0*/  I2F.F64 R6, UR6 ;  /* 0x0000000600067d12 */ /* 0x000e220008201c00 */
[----:B------:R-:W-:Y:S01]  /*00d0*/  IMAD.MOV.U32 R2, RZ, RZ, 0x1 ;  /* 0x00000001ff027424 */ /* 0x000fe200078e00ff */
[----:B------:R-:W-:Y:S06]  /*00e0*/  BSSY.RECONVERGENT B0, `(.L_x_0) ;  /* 0x0000012000007945 */ /* 0x000fec0003800200 */
[----:B0-----:R-:W0:Y:S02]  /*00f0*/  MUFU.RCP64H R3, R7 ;  /* 0x0000000700037308 */ /* 0x001e240000001800 */
[----:B0-----:R-:W-:-:S08]  /*0100*/  DFMA R10, -R6, R2, 1 ;  /* 0x3ff00000060a742b */ /* 0x001fd00000000102 */
[----:B------:R-:W-:-:S08]  /*0110*/  DFMA R10, R10, R10, R10 ;  /* 0x0000000a0a0a722b */ /* 0x000fd0000000000a */
[----:B------:R-:W-:-:S08]  /*0120*/  DFMA R10, R2, R10, R2 ;  /* 0x0000000a020a722b */ /* 0x000fd00000000002 */
[----:B------:R-:W-:-:S08]  /*0130*/  DFMA R2, -R6, R10, 1 ;  /* 0x3ff000000602742b */ /* 0x000fd0000000010a */
[----:B------:R-:W-:-:S08]  /*0140*/  DFMA R2, R10, R2, R10 ;  /* 0x000000020a02722b */ /* 0x000fd0000000000a */
[----:B--2---:R-:W-:Y:S01]  /*0150*/  DMUL R10, R8, R2 ;  /* 0x00000002080a7228 */ /* 0x004fe20000000000 */
[----:B------:R-:W-:-:S07]  /*0160*/  FSETP.GEU.AND P1, PT, |R9|, 6.5827683646048100446e-37, PT ;  /* 0x036000000900780b */ /* 0x000fce0003f2e200 */
[----:B------:R-:W-:-:S08]  /*0170*/  DFMA R12, -R6, R10, R8 ;  /* 0x0000000a060c722b */ /* 0x000fd00000000108 */
[----:B------:R-:W-:-:S10]  /*0180*/  DFMA R2, R2, R12, R10 ;  /* 0x0000000c0202722b */ /* 0x000fd4000000000a */
[----:B------:R-:W-:-:S05]  /*0190*/  FFMA R0, RZ, R7, R3 ;  /* 0x00000007ff007223 */ /* 0x000fca0000000003 */
[----:B------:R-:W-:-:S13]  /*01a0*/  FSETP.GT.AND P0, PT, |R0|, 1.469367938527859385e-39, PT ;  /* 0x001000000000780b */ /* 0x000fda0003f04200 */
[----:B------:R-:W-:Y:S05]  /*01b0*/  @P0 BRA P1, `(.L_x_1) ;  /* 0x0000000000100947 */ /* 0x000fea0000800000 */
[----:B------:R-:W-:-:S07]  /*01c0*/  MOV R0, 0x1e0 ;  /* 0x000001e000007802 */ /* 0x000fce0000000f00 */
[----:B------:R-:W-:Y:S05]  /*01d0*/  CALL.REL.NOINC `($__internal_0_$__cuda_sm20_div_rn_f64_full) ;  /* 0x0000000000147944 */ /* 0x000fea0003c00000 */
[----:B------:R-:W-:Y:S02]  /*01e0*/  IMAD.MOV.U32 R2, RZ, RZ, R12 ;  /* 0x000000ffff027224 */ /* 0x000fe400078e000c */
[----:B------:R-:W-:-:S07]  /*01f0*/  IMAD.MOV.U32 R3, RZ, RZ, R13 ;  /* 0x000000ffff037224 */ /* 0x000fce00078e000d */
.L_x_1:
[----:B------:R-:W-:Y:S05]  /*0200*/  BSYNC.RECONVERGENT B0 ;  /* 0x0000000000007941 */ /* 0x000fea0003800200 */
.L_x_0:
[----:B------:R-:W-:Y:S01]  /*0210*/  STG.E.64 desc[UR4][R4.64], R2 ;  /* 0x0000000204007986 */ /* 0x000fe2000c101b04 */
[----:B------:R-:W-:Y:S05]  /*0220*/  EXIT ;  /* 0x000000000000794d */ /* 0x000fea0003800000 */
        .weak           $__internal_0_$__cuda_sm20_div_rn_f64_full
        .type           $__internal_0_$__cuda_sm20_div_rn_f64_full,@function
        .size           $__internal_0_$__cuda_sm20_div_rn_f64_full,(.L_x_8 - $__internal_0_$__cuda_sm20_div_rn_f64_full)
$__internal_0_$__cuda_sm20_div_rn_f64_full:
[C---:B------:R-:W-:Y:S01]  /*0230*/  FSETP.GEU.AND P0, PT, |R7|.reuse, 1.469367938527859385e-39, PT ;  /* 0x001000000700780b */ /* 0x040fe20003f0e200 */
[----:B------:R-:W-:Y:S01]  /*0240*/  IMAD.MOV.U32 R16, RZ, RZ, 0x1 ;  /* 0x00000001ff107424 */ /* 0x000fe200078e00ff */
[----:B------:R-:W-:Y:S01]  /*0250*/  LOP3.LUT R2, R7, 0x800fffff, RZ, 0xc0, !PT ;  /* 0x800fffff07027812 */ /* 0x000fe200078ec0ff */
[----:B------:R-:W-:Y:S01]  /*0260*/  BSSY.RECONVERGENT B1, `(.L_x_2) ;  /* 0x0000055000017945 */ /* 0x000fe20003800200 */
[C---:B------:R-:W-:Y:S02]  /*0270*/  FSETP.GEU.AND P2, PT, |R9|.reuse, 1.469367938527859385e-39, PT ;  /* 0x001000000900780b */ /* 0x040fe40003f4e200 */
[----:B------:R-:W-:Y:S01]  /*0280*/  LOP3.LUT R3, R2, 0x3ff00000, RZ, 0xfc, !PT ;  /* 0x3ff0000002037812 */ /* 0x000fe200078efcff */
[----:B------:R-:W-:Y:S01]  /*0290*/  IMAD.MOV.U32 R2, RZ, RZ, R6 ;  /* 0x000000ffff027224 */ /* 0x000fe200078e0006 */
[----:B------:R-:W-:Y:S02]  /*02a0*/  LOP3.LUT R12, R9, 0x7ff00000, RZ, 0xc0, !PT ;  /* 0x7ff00000090c7812 */ /* 0x000fe400078ec0ff */
[----:B------:R-:W-:-:S03]  /*02b0*/  LOP3.LUT R15, R7, 0x7ff00000, RZ, 0xc0, !PT ;  /* 0x7ff00000070f7812 */ /* 0x000fc600078ec0ff */
[----:B------:R-:W-:Y:S01]  /*02c0*/  @!P0 DMUL R2, R6, 8.98846567431157953865e+307 ;  /* 0x7fe0000006028828 */ /* 0x000fe20000000000 */
[----:B------:R-:W-:-:S03]  /*02d0*/  ISETP.GE.U32.AND P1, PT, R12, R15, PT ;  /* 0x0000000f0c00720c */ /* 0x000fc60003f26070 */
[----:B------:R-:W-:Y:S01]  /*02e0*/  @!P2 LOP3.LUT R13, R7, 0x7ff00000, RZ, 0xc0, !PT ;  /* 0x7ff00000070da812 */ /* 0x000fe200078ec0ff */
[----:B------:R-:W-:Y:S01]  /*02f0*/  @!P2 IMAD.MOV.U32 R18, RZ, RZ, RZ ;  /* 0x000000ffff12a224 */ /* 0x000fe200078e00ff */
[----:B------:R-:W0:Y:S02]  /*0300*/  MUFU.RCP64H R17, R3 ;  /* 0x0000000300117308 */ /* 0x000e240000001800 */
[----:B------:R-:W-:Y:S01]  /*0310*/  @!P2 ISETP.GE.U32.AND P3, PT, R12, R13, PT ;  /* 0x0000000d0c00a20c */ /* 0x000fe20003f66070 */
[----:B------:R-:W-:-:S05]  /*0320*/  IMAD.MOV.U32 R13, RZ, RZ, 0x1ca00000 ;  /* 0x1ca00000ff0d7424 */ /* 0x000fca00078e00ff */
[----:B------:R-:W-:-:S04]  /*0330*/  @!P2 SEL R19, R13, 0x63400000, !P3 ;  /* 0x634000000d13a807 */ /* 0x000fc80005800000 */
[----:B------:R-:W-:-:S04]  /*0340*/  @!P2 LOP3.LUT R19, R19, 0x80000000, R9, 0xf8, !PT ;  /* 0x800000001313a812 */ /* 0x000fc800078ef809 */
[----:B------:R-:W-:Y:S01]  /*0350*/  @!P2 LOP3.LUT R19, R19, 0x100000, RZ, 0xfc, !PT ;  /* 0x001000001313a812 */ /* 0x000fe200078efcff */
[----:B0-----:R-:W-:-:S08]  /*0360*/  DFMA R10, R16, -R2, 1 ;  /* 0x3ff00000100a742b */ /* 0x001fd00000000802 */
[----:B------:R-:W-:-:S08]  /*0370*/  DFMA R10, R10, R10, R10 ;  /* 0x0000000a0a0a722b */ /* 0x000fd0000000000a */
[----:B------:R-:W-:Y:S01]  /*0380*/  DFMA R16, R16, R10, R16 ;  /* 0x0000000a1010722b */ /* 0x000fe20000000010 */
[----:B------:R-:W-:Y:S01]  /*0390*/  SEL R11, R13, 0x63400000, !P1 ;  /* 0x634000000d0b7807 */ /* 0x000fe20004800000 */
[----:B------:R-:W-:-:S03]  /*03a0*/  IMAD.MOV.U32 R10, RZ, RZ, R8 ;  /* 0x000000ffff0a7224 */ /* 0x000fc600078e0008 */
[----:B------:R-:W-:-:S03]  /*03b0*/  LOP3.LUT R11, R11, 0x800fffff, R9, 0xf8, !PT ;  /* 0x800fffff0b0b7812 */ /* 0x000fc600078ef809 */
[----:B------:R-:W-:-:S03]  /*03c0*/  DFMA R20, R16, -R2, 1 ;  /* 0x3ff000001014742b */ /* 0x000fc60000000802 */
[----:B------:R-:W-:-:S05]  /*03d0*/  @!P2 DFMA R10, R10, 2, -R18 ;  /* 0x400000000a0aa82b */ /* 0x000fca0000000812 */
[----:B------:R-:W-:Y:S01]  /*03e0*/  DFMA R16, R16, R20, R16 ;  /* 0x000000141010722b */ /* 0x000fe20000000010 */
[----:B------:R-:W-:Y:S02]  /*03f0*/  IMAD.MOV.U32 R21, RZ, RZ, R12 ;  /* 0x000000ffff157224 */ /* 0x000fe400078e000c */
[----:B------:R-:W-:Y:S01]  /*0400*/  IMAD.MOV.U32 R20, RZ, RZ, R15 ;  /* 0x000000ffff147224 */ /* 0x000fe200078e000f */
[----:B------:R-:W-:Y:S02]  /*0410*/  @!P0 LOP3.LUT R20, R3, 0x7ff00000, RZ, 0xc0, !PT ;  /* 0x7ff0000003148812 */ /* 0x000fe400078ec0ff */
[----:B------:R-:W-:Y:S02]  /*0420*/  @!P2 LOP3.LUT R21, R11, 0x7ff00000, RZ, 0xc0, !PT ;  /* 0x7ff000000b15a812 */ /* 0x000fe400078ec0ff */
[----:B------:R-:W-:Y:S01]  /*0430*/  DMUL R18, R16, R10 ;  /* 0x0000000a10127228 */ /* 0x000fe20000000000 */
[----:B------:R-:W-:Y:S02]  /*0440*/  VIADD R23, R20, 0xffffffff ;  /* 0xffffffff14177836 */ /* 0x000fe40000000000 */
[----:B------:R-:W-:-:S05]  /*0450*/  VIADD R22, R21, 0xffffffff ;  /* 0xffffffff15167836 */ /* 0x000fca0000000000 */
[----:B------:R-:W-:Y:S01]  /*0460*/  DFMA R14, R18, -R2, R10 ;  /* 0x80000002120e722b */ /* 0x000fe2000000000a */
[----:B------:R-:W-:-:S04]  /*0470*/  ISETP.GT.U32.AND P0, PT, R22, 0x7feffffe, PT ;  /* 0x7feffffe1600780c */ /* 0x000fc80003f04070 */
[----:B------:R-:W-:-:S03]  /*0480*/  ISETP.GT.U32.OR P0, PT, R23, 0x7feffffe, P0 ;  /* 0x7feffffe1700780c */ /* 0x000fc60000704470 */
[----:B------:R-:W-:-:S10]  /*0490*/  DFMA R14, R16, R14, R18 ;  /* 0x0000000e100e722b */ /* 0x000fd40000000012 */
[----:B------:R-:W-:Y:S05]  /*04a0*/  @P0 BRA `(.L_x_3) ;  /* 0x00000000006c0947 */ /* 0x000fea0003800000 */
[----:B------:R-:W-:-:S04]  /*04b0*/  LOP3.LUT R9, R7, 0x7ff00000, RZ, 0xc0, !PT ;  /* 0x7ff0000007097812 */ /* 0x000fc800078ec0ff */
[CC--:B------:R-:W-:Y:S02]  /*04c0*/  VIADDMNMX R8, R12.reuse, -R9.reuse, 0xb9600000, !PT ;  /* 0xb96000000c087446 */ /* 0x0c0fe40007800909 */
[----:B------:R-:W-:Y:S02]  /*04d0*/  ISETP.GE.U32.AND P0, PT, R12, R9, PT ;  /* 0x000000090c00720c */ /* 0x000fe40003f06070 */
[----:B------:R-:W-:Y:S02]  /*04e0*/  VIMNMX R8, PT, PT, R8, 0x46a00000, PT ;  /* 0x46a0000008087848 */ /* 0x000fe40003fe0100 */
[----:B------:R-:W-:-:S05]  /*04f0*/  SEL R13, R13, 0x63400000, !P0 ;  /* 0x634000000d0d7807 */ /* 0x000fca0004000000 */
[----:B------:R-:W-:Y:S02]  /*0500*/  IMAD.IADD R16, R8, 0x1, -R13 ;  /* 0x0000000108107824 */ /* 0x000fe400078e0a0d */
[----:B------:R-:W-:Y:S02]  /*0510*/  IMAD.MOV.U32 R8, RZ, RZ, RZ ;  /* 0x000000ffff087224 */ /* 0x000fe400078e00ff */
[----:B------:R-:W-:-:S06]  /*0520*/  VIADD R9, R16, 0x7fe00000 ;  /* 0x7fe0000010097836 */ /* 0x000fcc0000000000 */
[----:B------:R-:W-:-:S10]  /*0530*/  DMUL R12, R14, R8 ;  /* 0x000000080e0c7228 */ /* 0x000fd40000000000 */
[----:B------:R-:W-:-:S13]  /*0540*/  FSETP.GTU.AND P0, PT, |R13|, 1.469367938527859385e-39, PT ;  /* 0x001000000d00780b */ /* 0x000fda0003f0c200 */
[----:B------:R-:W-:Y:S05]  /*0550*/  @P0 BRA `(.L_x_4) ;  /* 0x0000000000940947 */ /* 0x000fea0003800000 */
[----:B------:R-:W-:Y:S01]  /*0560*/  DFMA R2, R14, -R2, R10 ;  /* 0x800000020e02722b */ /* 0x000fe2000000000a */
[----:B------:R-:W-:-:S09]  /*0570*/  IMAD.MOV.U32 R8, RZ, RZ, RZ ;  /* 0x000000ffff087224 */ /* 0x000fd200078e00ff */
[C---:B------:R-:W-:Y:S02]  /*0580*/  FSETP.NEU.AND P0, PT, R3.reuse, RZ, PT ;  /* 0x000000ff0300720b */ /* 0x040fe40003f0d000 */
[----:B------:R-:W-:-:S04]  /*0590*/  LOP3.LUT R7, R3, 0x80000000, R7, 0x48, !PT ;  /* 0x8000000003077812 */ /* 0x000fc800078e4807 */
[----:B------:R-:W-:-:S07]  /*05a0*/  LOP3.LUT R9, R7, R9, RZ, 0xfc, !PT ;  /* 0x0000000907097212 */ /* 0x000fce00078efcff */
[----:B------:R-:W-:Y:S05]  /*05b0*/  @!P0 BRA `(.L_x_4) ;  /* 0x00000000007c8947 */ /* 0x000fea0003800000 */
[----:B------:R-:W-:Y:S01]  /*05c0*/  IMAD.MOV R3, RZ, RZ, -R16 ;  /* 0x000000ffff037224 */ /* 0x000fe200078e0a10 */
[----:B------:R-:W-:Y:S01]  /*05d0*/  DMUL.RP R8, R14, R8 ;  /* 0x000000080e087228 */ /* 0x000fe20000008000 */
[----:B------:R-:W-:-:S06]  /*05e0*/  IMAD.MOV.U32 R2, RZ, RZ, RZ ;  /* 0x000000ffff027224 */ /* 0x000fcc00078e00ff */
[----:B------:R-:W-:-:S03]  /*05f0*/  DFMA R2, R12, -R2, R14 ;  /* 0x800000020c02722b */ /* 0x000fc6000000000e */
[----:B------:R-:W-:-:S03]  /*0600*/  LOP3.LUT R7, R9, R7, RZ, 0x3c, !PT ;  /* 0x0000000709077212 */ /* 0x000fc600078e3cff */
[----:B------:R-:W-:-:S04]  /*0610*/  IADD3 R2, PT, PT, -R16, -0x43300000, RZ ;  /* 0xbcd0000010027810 */ /* 0x000fc80007ffe1ff */
[----:B------:R-:W-:-:S04]  /*0620*/  FSETP.NEU.AND P0, PT, |R3|, R2, PT ;  /* 0x000000020300720b */ /* 0x000fc80003f0d200 */
[----:B------:R-:W-:Y:S02]  /*0630*/  FSEL R12, R8, R12, !P0 ;  /* 0x0000000c080c7208 */ /* 0x000fe40004000000 */
[----:B------:R-:W-:Y:S01]  /*0640*/  FSEL R13, R7, R13, !P0 ;  /* 0x0000000d070d7208 */ /* 0x000fe20004000000 */
[----:B------:R-:W-:Y:S06]  /*0650*/  BRA `(.L_x_4) ;  /* 0x0000000000547947 */ /* 0x000fec0003800000 */
.L_x_3:
[----:B------:R-:W-:-:S14]  /*0660*/  DSETP.NAN.AND P0, PT, R8, R8, PT ;  /* 0x000000080800722a */ /* 0x000fdc0003f08000 */
[----:B------:R-:W-:Y:S05]  /*0670*/  @P0 BRA `(.L_x_5) ;  /* 0x0000000000440947 */ /* 0x000fea0003800000 */
[----:B------:R-:W-:-:S14]  /*0680*/  DSETP.NAN.AND P0, PT, R6, R6, PT ;  /* 0x000000060600722a */ /* 0x000fdc0003f08000 */
[----:B------:R-:W-:Y:S05]  /*0690*/  @P0 BRA `(.L_x_6) ;  /* 0x0000000000300947 */ /* 0x000fea0003800000 */
[----:B------:R-:W-:Y:S01]  /*06a0*/  ISETP.NE.AND P0, PT, R21, R20, PT ;  /* 0x000000141500720c */ /* 0x000fe20003f05270 */
[----:B------:R-:W-:Y:S02]  /*06b0*/  IMAD.MOV.U32 R12, RZ, RZ, 0x0 ;  /* 0x00000000ff0c7424 */ /* 0x000fe400078e00ff */
[----:B------:R-:W-:-:S10]  /*06c0*/  IMAD.MOV.U32 R13, RZ, RZ, -0x80000 ;  /* 0xfff80000ff0d7424 */ /* 0x000fd400078e00ff */
[----:B------:R-:W-:Y:S05]  /*06d0*/  @!P0 BRA `(.L_x_4) ;  /* 0x0000000000348947 */ /* 0x000fea0003800000 */
[----:B------:R-:W-:Y:S02]  /*06e0*/  ISETP.NE.AND P0, PT, R21, 0x7ff00000, PT ;  /* 0x7ff000001500780c */ /* 0x000fe40003f05270 */
[----:B------:R-:W-:Y:S02]  /*06f0*/  LOP3.LUT R13, R9, 0x80000000, R7, 0x48, !PT ;  /* 0x80000000090d7812 */ /* 0x000fe400078e4807 */
[----:B------:R-:W-:-:S13]  /*0700*/  ISETP.EQ.OR P0, PT, R20, RZ, !P0 ;  /* 0x000000ff1400720c */ /* 0x000fda0004702670 */
[----:B------:R-:W-:Y:S01]  /*0710*/  @P0 LOP3.LUT R2, R13, 0x7ff00000, RZ, 0xfc, !PT ;  /* 0x7ff000000d020812 */ /* 0x000fe200078efcff */
[----:B------:R-:W-:Y:S02]  /*0720*/  @!P0 IMAD.MOV.U32 R12, RZ, RZ, RZ ;  /* 0x000000ffff0c8224 */ /* 0x000fe400078e00ff */
[----:B------:R-:W-:Y:S02]  /*0730*/  @P0 IMAD.MOV.U32 R12, RZ, RZ, RZ ;  /* 0x000000ffff0c0224 */ /* 0x000fe400078e00ff */
[----:B------:R-:W-:Y:S01]  /*0740*/  @P0 IMAD.MOV.U32 R13, RZ, RZ, R2 ;  /* 0x000000ffff0d0224 */ /* 0x000fe200078e0002 */
[----:B------:R-:W-:Y:S06]  /*0750*/  BRA `(.L_x_4) ;  /* 0x0000000000147947 */ /* 0x000fec0003800000 */
.L_x_6:
[----:B------:R-:W-:Y:S01]  /*0760*/  LOP3.LUT R13, R7, 0x80000, RZ, 0xfc, !PT ;  /* 0x00080000070d7812 */ /* 0x000fe200078efcff */
[----:B------:R-:W-:Y:S01]  /*0770*/  IMAD.MOV.U32 R12, RZ, RZ, R6 ;  /* 0x000000ffff0c7224 */ /* 0x000fe200078e0006 */
[----:B------:R-:W-:Y:S06]  /*0780*/  BRA `(.L_x_4) ;  /* 0x0000000000087947 */ /* 0x000fec0003800000 */
.L_x_5:
[----:B------:R-:W-:Y:S01]  /*0790*/  LOP3.LUT R13, R9, 0x80000, RZ, 0xfc, !PT ;  /* 0x00080000090d7812 */ /* 0x000fe200078efcff */
[----:B------:R-:W-:-:S07]  /*07a0*/  IMAD.MOV.U32 R12, RZ, RZ, R8 ;  /* 0x000000ffff0c7224 */ /* 0x000fce00078e0008 */
.L_x_4:
[----:B------:R-:W-:Y:S05]  /*07b0*/  BSYNC.RECONVERGENT B1 ;  /* 0x0000000000017941 */ /* 0x000fea0003800200 */
.L_x_2:
[----:B------:R-:W-:Y:S02]  /*07c0*/  IMAD.MOV.U32 R2, RZ, RZ, R0 ;  /* 0x000000ffff027224 */ /* 0x000fe400078e0000 */
[----:B------:R-:W-:-:S04]  /*07d0*/  IMAD.MOV.U32 R3, RZ, RZ, 0x0 ;  /* 0x00000000ff037424 */ /* 0x000fc800078e00ff */
[----:B------:R-:W-:Y:S05]  /*07e0*/  RET.REL.NODEC R2 `(_Z11normalizingPdi) ;  /* 0xfffffff802047950 */ /* 0x000fea0003c3ffff */
.L_x_7:
[----:B------:R-:W-:-:S00]  /*07f0*/  BRA `(.L_x_7) ;  /* 0xfffffffc00fc7947 */ /* 0x000fc0000383ffff */
[----:B------:R-:W-:-:S00]  /*0800*/  NOP ;  /* 0x0000000000007918 */ /* 0x000fc00000000000 */
[----:B------:R-:W-:-:S00]  /*0810*/  NOP ;  /* 0x0000000000007918 */ /* 0x000fc00000000000 */
[----:B------:R-:W-:-:S00]  /*0820*/  NOP ;  /* 0x0000000000007918 */ /* 0x000fc00000000000 */
[----:B------:R-:W-:-:S00]  /*0830*/  NOP ;  /* 0x0000000000007918 */ /* 0x000fc00000000000 */
[----:B------:R-:W-:-:S00]  /*0840*/  NOP ;  /* 0x0000000000007918 */ /* 0x000fc00000000000 */
[----:B------:R-:W-:-:S00]  /*0850*/  NOP ;  /* 0x0000000000007918 */ /* 0x000fc00000000000 */
[----:B------:R-:W-:-:S00]  /*0860*/  NOP ;  /* 0x0000000000007918 */ /* 0x000fc00000000000 */
[----:B------:R-:W-:-:S00]  /*0870*/  NOP ;  /* 0x0000000000007918 */ /* 0x000fc00000000000 */
.L_x_8:


//--------------------- .nv.shared.reserved.0     --------------------------
	.section	.nv.shared.reserved.0,"aw",@nobits
	.weak		__nv_reservedSMEM_offset_0_alias
	.size		__nv_reservedSMEM_offset_0_alias, 0, 64
	.other		__nv_reservedSMEM_offset_0_alias,@"STO_CUDA_RESERVED_SHARED STV_DEFAULT"
__nv_reservedSMEM_offset_0_alias:
	.zero		0
	.zero		64


//--------------------- .nv.constant0._Z11normalizingPdi --------------------------
	.section	.nv.constant0._Z11normalizingPdi,"a",@progbits
	.sectionflags	@""
	.align	4
.nv.constant0._Z11normalizingPdi:
	.zero		908


//--------------------- SYMBOLS --------------------------

	.type		.nv.reservedSmem.offset0,@object
	.size		.nv.reservedSmem.offset0,0x4
